//
// Generated by NVIDIA NVVM Compiler
//
// Compiler Build ID: CL-36424714
// Cuda compilation tools, release 13.0, V13.0.88
// Based on NVVM 20.0.0
//

.version 9.0
.target sm_100
.address_size 64

	// .globl	_Z10evolve_gpuPdS_S_S_PiS_S_S_

.visible .entry _Z10evolve_gpuPdS_S_S_PiS_S_S_(
	.param .u64 .ptr .align 1 _Z10evolve_gpuPdS_S_S_PiS_S_S__param_0,
	.param .u64 .ptr .align 1 _Z10evolve_gpuPdS_S_S_PiS_S_S__param_1,
	.param .u64 .ptr .align 1 _Z10evolve_gpuPdS_S_S_PiS_S_S__param_2,
	.param .u64 .ptr .align 1 _Z10evolve_gpuPdS_S_S_PiS_S_S__param_3,
	.param .u64 .ptr .align 1 _Z10evolve_gpuPdS_S_S_PiS_S_S__param_4,
	.param .u64 .ptr .align 1 _Z10evolve_gpuPdS_S_S_PiS_S_S__param_5,
	.param .u64 .ptr .align 1 _Z10evolve_gpuPdS_S_S_PiS_S_S__param_6,
	.param .u64 .ptr .align 1 _Z10evolve_gpuPdS_S_S_PiS_S_S__param_7
)
{
	.reg .pred 	%p<8>;
	.reg .b32 	%r<16>;
	.reg .b32 	%f<14>;
	.reg .b64 	%rd<32>;
	.reg .b64 	%fd<33>;

	ld.param.u64 	%rd8, [_Z10evolve_gpuPdS_S_S_PiS_S_S__param_0];
	ld.param.u64 	%rd3, [_Z10evolve_gpuPdS_S_S_PiS_S_S__param_2];
	ld.param.u64 	%rd9, [_Z10evolve_gpuPdS_S_S_PiS_S_S__param_4];
	ld.param.u64 	%rd5, [_Z10evolve_gpuPdS_S_S_PiS_S_S__param_5];
	ld.param.u64 	%rd6, [_Z10evolve_gpuPdS_S_S_PiS_S_S__param_6];
	cvta.to.global.u64 	%rd1, %rd8;
	cvta.to.global.u64 	%rd10, %rd9;
	mov.u32 	%r3, %ntid.x;
	mov.u32 	%r4, %ctaid.x;
	mov.u32 	%r5, %tid.x;
	mad.lo.s32 	%r1, %r3, %r4, %r5;
	ld.global.u32 	%r6, [%rd10];
	div.s32 	%r7, %r1, %r6;
	mul.lo.s32 	%r9, %r7, %r6;
	sub.s32 	%r10, %r1, %r9;
	setp.ne.s32 	%p1, %r7, 0;
	add.s32 	%r12, %r6, -1;
	setp.ne.s32 	%p2, %r7, %r12;
	and.pred  	%p3, %p1, %p2;
	setp.ne.s32 	%p4, %r10, 0;
	and.pred  	%p5, %p4, %p3;
	setp.ne.s32 	%p6, %r10, %r12;
	and.pred  	%p7, %p5, %p6;
	@%p7 bra 	$L__BB0_2;
	mul.wide.s32 	%rd26, %r1, 8;
	add.s64 	%rd27, %rd1, %rd26;
	mov.b64 	%rd28, 0;
	st.global.u64 	[%rd27], %rd28;
	bra.uni 	$L__BB0_3;
$L__BB0_2:
	ld.param.u64 	%rd31, [_Z10evolve_gpuPdS_S_S_PiS_S_S__param_7];
	ld.param.u64 	%rd30, [_Z10evolve_gpuPdS_S_S_PiS_S_S__param_3];
	ld.param.u64 	%rd29, [_Z10evolve_gpuPdS_S_S_PiS_S_S__param_1];
	cvta.to.global.u64 	%rd11, %rd29;
	cvta.to.global.u64 	%rd12, %rd3;
	cvta.to.global.u64 	%rd13, %rd6;
	cvta.to.global.u64 	%rd14, %rd5;
	cvta.to.global.u64 	%rd15, %rd30;
	cvta.to.global.u64 	%rd16, %rd31;
	mul.wide.s32 	%rd17, %r1, 8;
	add.s64 	%rd18, %rd11, %rd17;
	ld.global.f64 	%fd1, [%rd18];
	add.f64 	%fd2, %fd1, %fd1;
	add.s64 	%rd19, %rd12, %rd17;
	ld.global.f64 	%fd3, [%rd19];
	sub.f64 	%fd4, %fd2, %fd3;
	ld.global.f64 	%fd5, [%rd13];
	mul.f64 	%fd6, %fd5, %fd5;
	mul.f64 	%fd7, %fd6, 0d3FB999999999999A;
	ld.global.f64 	%fd8, [%rd18+-8];
	ld.global.f64 	%fd9, [%rd18+8];
	add.f64 	%fd10, %fd8, %fd9;
	mul.wide.s32 	%rd20, %r6, 8;
	add.s64 	%rd21, %rd18, %rd20;
	ld.global.f64 	%fd11, [%rd21];
	add.f64 	%fd12, %fd10, %fd11;
	sub.s32 	%r13, %r1, %r6;
	mul.wide.s32 	%rd22, %r13, 8;
	add.s64 	%rd23, %rd11, %rd22;
	ld.global.f64 	%fd13, [%rd23];
	add.f64 	%fd14, %fd12, %fd13;
	ld.global.f64 	%fd15, [%rd23+8];
	ld.global.f64 	%fd16, [%rd21+-8];
	add.f64 	%fd17, %fd15, %fd16;
	ld.global.f64 	%fd18, [%rd23+-8];
	add.f64 	%fd19, %fd17, %fd18;
	ld.global.f64 	%fd20, [%rd21+8];
	add.f64 	%fd21, %fd19, %fd20;
	fma.rn.f64 	%fd22, %fd21, 0d3FD0000000000000, %fd14;
	fma.rn.f64 	%fd23, %fd1, 0dC014000000000000, %fd22;
	ld.global.f64 	%fd24, [%rd14];
	mul.f64 	%fd25, %fd24, %fd24;
	div.rn.f64 	%fd26, %fd23, %fd25;
	add.s64 	%rd24, %rd15, %rd17;
	ld.global.f64 	%fd27, [%rd24];
	ld.global.f64 	%fd28, [%rd16];
	cvt.rn.f32.f64 	%f1, %fd28;
	fma.rn.f32 	%f2, %f1, 0fBBBB989D, 0f3F000000;
	cvt.sat.f32.f32 	%f3, %f2;
	mov.f32 	%f4, 0f4B400001;
	mov.f32 	%f5, 0f437C0000;
	fma.rm.f32 	%f6, %f3, %f5, %f4;
	add.f32 	%f7, %f6, 0fCB40007F;
	neg.f32 	%f8, %f7;
	fma.rn.f32 	%f9, %f1, 0fBFB8AA3B, %f8;
	fma.rn.f32 	%f10, %f1, 0fB2A57060, %f9;
	mov.b32 	%r14, %f6;
	shl.b32 	%r15, %r14, 23;
	mov.b32 	%f11, %r15;
	ex2.approx.ftz.f32 	%f12, %f10;
	mul.f32 	%f13, %f12, %f11;
	cvt.f64.f32 	%fd29, %f13;
	mul.f64 	%fd30, %fd27, %fd29;
	sub.f64 	%fd31, %fd26, %fd30;
	fma.rn.f64 	%fd32, %fd7, %fd31, %fd4;
	add.s64 	%rd25, %rd1, %rd17;
	st.global.f64 	[%rd25], %fd32;
$L__BB0_3:
	ret;

}


// ===== COMPILED SASS (sm_100) =====

	.target	sm_100

	.elftype	@"ET_EXEC"


//--------------------- .note.nv.tkinfo           --------------------------
	.section	.note.nv.tkinfo,"",@"SHT_NOTE"
	.sectionflags	@"SHF_NOTE_NV_TKINFO"
	.tkinfo
        /*0018*/ 	.word	0x00000002
        /*0030*/ 	.string	""
        /*0030*/ 	.string	"ptxas"
        /*0030*/ 	.string	"Cuda compilation tools, release 13.0, V13.0.88"
        /*0030*/ 	.string	"Build cuda_13.0.r13.0/compiler.36424714_0"
        /*0030*/ 	.string	"-arch sm_100 -m 64 "



//--------------------- .note.nv.cuinfo           --------------------------
	.section	.note.nv.cuinfo,"",@"SHT_NOTE"
	.sectionflags	@"SHF_NOTE_NV_CUINFO"
        /*0018*/ 	.short	0x0002
        /*001a*/ 	.short	0x0064
        /*001c*/ 	.short	0x0082
	.zero		2


//--------------------- .nv.info                  --------------------------
	.section	.nv.info,"",@"SHT_CUDA_INFO"
	.align	4


	//----- nvinfo : EIATTR_REGCOUNT
	.align		4
        /*0000*/ 	.byte	0x04, 0x2f
        /*0002*/ 	.short	(.L_1 - .L_0)
	.align		4
.L_0:
        /*0004*/ 	.word	index@(_Z10evolve_gpuPdS_S_S_PiS_S_S_)
        /*0008*/ 	.word	0x00000020


	//----- nvinfo : EIATTR_FRAME_SIZE
	.align		4
.L_1:
        /*000c*/ 	.byte	0x04, 0x11
        /*000e*/ 	.short	(.L_3 - .L_2)
	.align		4
.L_2:
        /*0010*/ 	.word	index@($__internal_0_$__cuda_sm20_div_rn_f64_full)
        /*0014*/ 	.word	0x00000000


	//----- nvinfo : EIATTR_FRAME_SIZE
	.align		4
.L_3:
        /*0018*/ 	.byte	0x04, 0x11
        /*001a*/ 	.short	(.L_5 - .L_4)
	.align		4
.L_4:
        /*001c*/ 	.word	index@(_Z10evolve_gpuPdS_S_S_PiS_S_S_)
        /*0020*/ 	.word	0x00000000


	//----- nvinfo : EIATTR_MIN_STACK_SIZE
	.align		4
.L_5:
        /*0024*/ 	.byte	0x04, 0x12
        /*0026*/ 	.short	(.L_7 - .L_6)
	.align		4
.L_6:
        /*0028*/ 	.word	index@(_Z10evolve_gpuPdS_S_S_PiS_S_S_)
        /*002c*/ 	.word	0x00000000
.L_7:


//--------------------- .nv.compat                --------------------------
	.section	.nv.compat,"",@"SHT_CUDA_COMPAT_INFO"
	.align	4
        /*0000*/ 	.byte	0x02, 0x09, 0x00, 0x00, 0x02, 0x02, 0x01, 0x00, 0x02, 0x05, 0x05, 0x00, 0x03, 0x07, 0x01, 0x01
        /*0010*/ 	.byte	0x02, 0x03, 0x00, 0x00, 0x02, 0x06, 0x01, 0x00, 0x04, 0x0b, 0x08, 0x00, 0x01, 0x00, 0x00, 0x00
        /*0020*/ 	.byte	0x00, 0x00, 0x00, 0x00


//--------------------- .nv.info._Z10evolve_gpuPdS_S_S_PiS_S_S_ --------------------------
	.section	.nv.info._Z10evolve_gpuPdS_S_S_PiS_S_S_,"",@"SHT_CUDA_INFO"
	.sectionflags	@""
	.align	4


	//----- nvinfo : EIATTR_CUDA_API_VERSION
	.align		4
        /*0000*/ 	.byte	0x04, 0x37
        /*0002*/ 	.short	(.L_9 - .L_8)
.L_8:
        /*0004*/ 	.word	0x00000082


	//----- nvinfo : EIATTR_KPARAM_INFO
	.align		4
.L_9:
        /*0008*/ 	.byte	0x04, 0x17
        /*000a*/ 	.short	(.L_11 - .L_10)
.L_10:
        /*000c*/ 	.word	0x00000000
        /*0010*/ 	.short	0x0007
        /*0012*/ 	.short	0x0038
        /*0014*/ 	.byte	0x00, 0xf5, 0x21, 0x00


	//----- nvinfo : EIATTR_KPARAM_INFO
	.align		4
.L_11:
        /*0018*/ 	.byte	0x04, 0x17
        /*001a*/ 	.short	(.L_13 - .L_12)
.L_12:
        /*001c*/ 	.word	0x00000000
        /*0020*/ 	.short	0x0006
        /*0022*/ 	.short	0x0030
        /*0024*/ 	.byte	0x00, 0xf5, 0x21, 0x00


	//----- nvinfo : EIATTR_KPARAM_INFO
	.align		4
.L_13:
        /*0028*/ 	.byte	0x04, 0x17
        /*002a*/ 	.short	(.L_15 - .L_14)
.L_14:
        /*002c*/ 	.word	0x00000000
        /*0030*/ 	.short	0x0005
        /*0032*/ 	.short	0x0028
        /*0034*/ 	.byte	0x00, 0xf5, 0x21, 0x00


	//----- nvinfo : EIATTR_KPARAM_INFO
	.align		4
.L_15:
        /*0038*/ 	.byte	0x04, 0x17
        /*003a*/ 	.short	(.L_17 - .L_16)
.L_16:
        /*003c*/ 	.word	0x00000000
        /*0040*/ 	.short	0x0004
        /*0042*/ 	.short	0x0020
        /*0044*/ 	.byte	0x00, 0xf5, 0x21, 0x00


	//----- nvinfo : EIATTR_KPARAM_INFO
	.align		4
.L_17:
        /*0048*/ 	.byte	0x04, 0x17
        /*004a*/ 	.short	(.L_19 - .L_18)
.L_18:
        /*004c*/ 	.word	0x00000000
        /*0050*/ 	.short	0x0003
        /*0052*/ 	.short	0x0018
        /*0054*/ 	.byte	0x00, 0xf5, 0x21, 0x00


	//----- nvinfo : EIATTR_KPARAM_INFO
	.align		4
.L_19:
        /*0058*/ 	.byte	0x04, 0x17
        /*005a*/ 	.short	(.L_21 - .L_20)
.L_20:
        /*005c*/ 	.word	0x00000000
        /*0060*/ 	.short	0x0002
        /*0062*/ 	.short	0x0010
        /*0064*/ 	.byte	0x00, 0xf5, 0x21, 0x00


	//----- nvinfo : EIATTR_KPARAM_INFO
	.align		4
.L_21:
        /*0068*/ 	.byte	0x04, 0x17
        /*006a*/ 	.short	(.L_23 - .L_22)
.L_22:
        /*006c*/ 	.word	0x00000000
        /*0070*/ 	.short	0x0001
        /*0072*/ 	.short	0x0008
        /*0074*/ 	.byte	0x00, 0xf5, 0x21, 0x00


	//----- nvinfo : EIATTR_KPARAM_INFO
	.align		4
.L_23:
        /*0078*/ 	.byte	0x04, 0x17
        /*007a*/ 	.short	(.L_25 - .L_24)
.L_24:
        /*007c*/ 	.word	0x00000000
        /*0080*/ 	.short	0x0000
        /*0082*/ 	.short	0x0000
        /*0084*/ 	.byte	0x00, 0xf5, 0x21, 0x00


	//----- nvinfo : EIATTR_SPARSE_MMA_MASK
	.align		4
.L_25:
        /*0088*/ 	.byte	0x03, 0x50
        /*008a*/ 	.short	0x0000


	//----- nvinfo : EIATTR_MAXREG_COUNT
	.align		4
        /*008c*/ 	.byte	0x03, 0x1b
        /*008e*/ 	.short	0x00ff


	//----- nvinfo : EIATTR_MERCURY_ISA_VERSION
	.align		4
        /*0090*/ 	.byte	0x03, 0x5f
        /*0092*/ 	.short	0x0101


	//----- nvinfo : EIATTR_VRC_CTA_INIT_COUNT
	.align		4
        /*0094*/ 	.byte	0x02, 0x4a
	.zero		1
	.zero		1


	//----- nvinfo : EIATTR_EXIT_INSTR_OFFSETS
	.align		4
        /*0098*/ 	.byte	0x04, 0x1c
        /*009a*/ 	.short	(.L_27 - .L_26)


	//   ....[0]....
.L_26:
        /*009c*/ 	.word	0x000002b0


	//   ....[1]....
        /*00a0*/ 	.word	0x00000780


	//----- nvinfo : EIATTR_CRS_STACK_SIZE
	.align		4
.L_27:
        /*00a4*/ 	.byte	0x04, 0x1e
        /*00a6*/ 	.short	(.L_29 - .L_28)
.L_28:
        /*00a8*/ 	.word	0x00000000


	//----- nvinfo : EIATTR_CBANK_PARAM_SIZE
	.align		4
.L_29:
        /*00ac*/ 	.byte	0x03, 0x19
        /*00ae*/ 	.short	0x0040


	//----- nvinfo : EIATTR_PARAM_CBANK
	.align		4
        /*00b0*/ 	.byte	0x04, 0x0a
        /*00b2*/ 	.short	(.L_31 - .L_30)
	.align		4
.L_30:
        /*00b4*/ 	.word	index@(.nv.constant0._Z10evolve_gpuPdS_S_S_PiS_S_S_)
        /*00b8*/ 	.short	0x0380
        /*00ba*/ 	.short	0x0040


	//----- nvinfo : EIATTR_SW_WAR
	.align		4
.L_31:
        /*00bc*/ 	.byte	0x04, 0x36
        /*00be*/ 	.short	(.L_33 - .L_32)
.L_32:
        /*00c0*/ 	.word	0x00000008
.L_33:


//--------------------- .nv.callgraph             --------------------------
	.section	.nv.callgraph,"",@"SHT_CUDA_CALLGRAPH"
	.align	4
	.sectionentsize	8
	.align		4
        /*0000*/ 	.word	0x00000000
	.align		4
        /*0004*/ 	.word	0xffffffff
	.align		4
        /*0008*/ 	.word	0x00000000
	.align		4
        /*000c*/ 	.word	0xfffffffe
	.align		4
        /*0010*/ 	.word	0x00000000
	.align		4
        /*0014*/ 	.word	0xfffffffd
	.align		4
        /*0018*/ 	.word	0x00000000
	.align		4
        /*001c*/ 	.word	0xfffffffc


//--------------------- .text._Z10evolve_gpuPdS_S_S_PiS_S_S_ --------------------------
	.section	.text._Z10evolve_gpuPdS_S_S_PiS_S_S_,"ax",@progbits
	.align	128
        .global         _Z10evolve_gpuPdS_S_S_PiS_S_S_
        .type           _Z10evolve_gpuPdS_S_S_PiS_S_S_,@function
        .size           _Z10evolve_gpuPdS_S_S_PiS_S_S_,(.L_x_8 - _Z10evolve_gpuPdS_S_S_PiS_S_S_)
        .other          _Z10evolve_gpuPdS_S_S_PiS_S_S_,@"STO_CUDA_ENTRY STV_DEFAULT"
_Z10evolve_gpuPdS_S_S_PiS_S_S_:
.text._Z10evolve_gpuPdS_S_S_PiS_S_S_:
[----:B------:R-:W-:Y:S08]  /*0000*/  LDC R1, c[0x0][0x37c] ;  /* 0x0000df00ff017b82 */ /* 0x000ff00000000800 */
[----:B------:R-:W0:Y:S01]  /*0010*/  LDC.64 R2, c[0x0][0x3a0] ;  /* 0x0000e800ff027b82 */ /* 0x000e220000000a00 */
[----:B------:R-:W0:Y:S02]  /*0020*/  LDCU.64 UR4, c[0x0][0x358] ;  /* 0x00006b00ff0477ac */ /* 0x000e240008000a00 */
[----:B0-----:R-:W2:Y:S01]  /*0030*/  LDG.E R3, desc[UR4][R2.64] ;  /* 0x0000000402037981 */ /* 0x001ea2000c1e1900 */
[----:B------:R-:W0:Y:S01]  /*0040*/  LDCU UR6, c[0x0][0x360] ;  /* 0x00006c00ff0677ac */ /* 0x000e220008000800 */
[----:B------:R-:W0:Y:S01]  /*0050*/  S2R R0, SR_CTAID.X ;  /* 0x0000000000007919 */ /* 0x000e220000002500 */
[----:B------:R-:W0:Y:S02]  /*0060*/  S2R R7, SR_TID.X ;  /* 0x0000000000077919 */ /* 0x000e240000002100 */
[----:B0-----:R-:W-:-:S05]  /*0070*/  IMAD R0, R0, UR6, R7 ;  /* 0x0000000600007c24 */ /* 0x001fca000f8e0207 */
[----:B------:R-:W-:Y:S02]  /*0080*/  IABS R8, R0 ;  /* 0x0000000000087213 */ /* 0x000fe40000000000 */
[----:B--2---:R-:W-:-:S04]  /*0090*/  IABS R9, R3 ;  /* 0x0000000300097213 */ /* 0x004fc80000000000 */
[----:B------:R-:W0:Y:S08]  /*00a0*/  I2F.RP R6, R9 ;  /* 0x0000000900067306 */ /* 0x000e300000209400 */
[----:B0-----:R-:W0:Y:S02]  /*00b0*/  MUFU.RCP R6, R6 ;  /* 0x0000000600067308 */ /* 0x001e240000001000 */
[----:B0-----:R-:W-:Y:S01]  /*00c0*/  VIADD R4, R6, 0xffffffe ;  /* 0x0ffffffe06047836 */ /* 0x001fe20000000000 */
[----:B------:R-:W-:-:S05]  /*00d0*/  IABS R6, R3 ;  /* 0x0000000300067213 */ /* 0x000fca0000000000 */
[----:B------:R0:W1:Y:S02]  /*00e0*/  F2I.FTZ.U32.TRUNC.NTZ R5, R4 ;  /* 0x0000000400057305 */ /* 0x000064000021f000 */
[----:B0-----:R-:W-:Y:S02]  /*00f0*/  IMAD.MOV.U32 R4, RZ, RZ, RZ ;  /* 0x000000ffff047224 */ /* 0x001fe400078e00ff */
[----:B-1----:R-:W-:-:S04]  /*0100*/  IMAD.MOV R2, RZ, RZ, -R5 ;  /* 0x000000ffff027224 */ /* 0x002fc800078e0a05 */
[----:B------:R-:W-:Y:S02]  /*0110*/  IMAD R7, R2, R9, RZ ;  /* 0x0000000902077224 */ /* 0x000fe400078e02ff */
[----:B------:R-:W-:Y:S02]  /*0120*/  IMAD.MOV.U32 R2, RZ, RZ, R8 ;  /* 0x000000ffff027224 */ /* 0x000fe400078e0008 */
[----:B------:R-:W-:-:S04]  /*0130*/  IMAD.HI.U32 R5, R5, R7, R4 ;  /* 0x0000000705057227 */ /* 0x000fc800078e0004 */
[----:B------:R-:W-:Y:S02]  /*0140*/  IMAD.MOV R4, RZ, RZ, -R6 ;  /* 0x000000ffff047224 */ /* 0x000fe400078e0a06 */
[----:B------:R-:W-:-:S04]  /*0150*/  IMAD.HI.U32 R5, R5, R2, RZ ;  /* 0x0000000205057227 */ /* 0x000fc800078e00ff */
[----:B------:R-:W-:Y:S02]  /*0160*/  IMAD R2, R5, R4, R2 ;  /* 0x0000000405027224 */ /* 0x000fe400078e0202 */
[----:B------:R-:W-:-:S03]  /*0170*/  VIADD R4, R3, 0xffffffff ;  /* 0xffffffff03047836 */ /* 0x000fc60000000000 */
[----:B------:R-:W-:-:S13]  /*0180*/  ISETP.GT.U32.AND P1, PT, R9, R2, PT ;  /* 0x000000020900720c */ /* 0x000fda0003f24070 */
[----:B------:R-:W-:Y:S02]  /*0190*/  @!P1 IMAD.IADD R2, R2, 0x1, -R9 ;  /* 0x0000000102029824 */ /* 0x000fe400078e0a09 */
[----:B------:R-:W-:Y:S01]  /*01a0*/  @!P1 VIADD R5, R5, 0x1 ;  /* 0x0000000105059836 */ /* 0x000fe20000000000 */
[----:B------:R-:W-:Y:S02]  /*01b0*/  ISETP.NE.AND P1, PT, R3, RZ, PT ;  /* 0x000000ff0300720c */ /* 0x000fe40003f25270 */
[----:B------:R-:W-:Y:S02]  /*01c0*/  ISETP.GE.U32.AND P0, PT, R2, R9, PT ;  /* 0x000000090200720c */ /* 0x000fe40003f06070 */
[----:B------:R-:W-:-:S04]  /*01d0*/  LOP3.LUT R2, R0, R3, RZ, 0x3c, !PT ;  /* 0x0000000300027212 */ /* 0x000fc800078e3cff */
[----:B------:R-:W-:-:S07]  /*01e0*/  ISETP.GE.AND P2, PT, R2, RZ, PT ;  /* 0x000000ff0200720c */ /* 0x000fce0003f46270 */
[----:B------:R-:W-:-:S06]  /*01f0*/  @P0 VIADD R5, R5, 0x1 ;  /* 0x0000000105050836 */ /* 0x000fcc0000000000 */
[----:B------:R-:W-:Y:S02]  /*0200*/  @!P2 IADD3 R5, PT, PT, -R5, RZ, RZ ;  /* 0x000000ff0505a210 */ /* 0x000fe40007ffe1ff */
[----:B------:R-:W-:-:S04]  /*0210*/  @!P1 LOP3.LUT R5, RZ, R3, RZ, 0x33, !PT ;  /* 0x00000003ff059212 */ /* 0x000fc800078e33ff */
[----:B------:R-:W-:Y:S01]  /*0220*/  ISETP.NE.AND P0, PT, R5, R4, PT ;  /* 0x000000040500720c */ /* 0x000fe20003f05270 */
[----:B------:R-:W-:-:S03]  /*0230*/  IMAD.MOV R2, RZ, RZ, -R5 ;  /* 0x000000ffff027224 */ /* 0x000fc600078e0a05 */
[----:B------:R-:W-:Y:S01]  /*0240*/  ISETP.NE.AND P0, PT, R5, RZ, P0 ;  /* 0x000000ff0500720c */ /* 0x000fe20000705270 */
[----:B------:R-:W-:-:S05]  /*0250*/  IMAD R2, R3, R2, R0 ;  /* 0x0000000203027224 */ /* 0x000fca00078e0200 */
[----:B------:R-:W-:-:S04]  /*0260*/  ISETP.NE.AND P0, PT, R2, RZ, P0 ;  /* 0x000000ff0200720c */ /* 0x000fc80000705270 */
[----:B------:R-:W-:-:S13]  /*0270*/  ISETP.NE.AND P0, PT, R2, R4, P0 ;  /* 0x000000040200720c */ /* 0x000fda0000705270 */
[----:B------:R-:W0:Y:S02]  /*0280*/  @!P0 LDC.64 R4, c[0x0][0x380] ;  /* 0x0000e000ff048b82 */ /* 0x000e240000000a00 */
[----:B0-----:R-:W-:-:S05]  /*0290*/  @!P0 IMAD.WIDE R4, R0, 0x8, R4 ;  /* 0x0000000800048825 */ /* 0x001fca00078e0204 */
[----:B------:R0:W-:Y:S01]  /*02a0*/  @!P0 STG.E.64 desc[UR4][R4.64], RZ ;  /* 0x000000ff04008986 */ /* 0x0001e2000c101b04 */
[----:B------:R-:W-:Y:S05]  /*02b0*/  @!P0 EXIT ;  /* 0x000000000000894d */ /* 0x000fea0003800000 */
[----:B0-----:R-:W0:Y:S08]  /*02c0*/  LDC.64 R4, c[0x0][0x3a8] ;  /* 0x0000ea00ff047b82 */ /* 0x001e300000000a00 */
[----:B------:R-:W1:Y:S01]  /*02d0*/  LDC.64 R22, c[0x0][0x388] ;  /* 0x0000e200ff167b82 */ /* 0x000e620000000a00 */
[----:B------:R-:W-:-:S07]  /*02e0*/  IMAD.IADD R7, R0, 0x1, -R3 ;  /* 0x0000000100077824 */ /* 0x000fce00078e0a03 */
[----:B------:R-:W2:Y:S01]  /*02f0*/  LDC.64 R10, c[0x0][0x390] ;  /* 0x0000e400ff0a7b82 */ /* 0x000ea20000000a00 */
[----:B0-----:R-:W3:Y:S01]  /*0300*/  LDG.E.64 R4, desc[UR4][R4.64] ;  /* 0x0000000404047981 */ /* 0x001ee2000c1e1b00 */
[----:B-1----:R-:W-:-:S04]  /*0310*/  IMAD.WIDE R28, R0, 0x8, R22 ;  /* 0x00000008001c7825 */ /* 0x002fc800078e0216 */
[----:B------:R-:W-:Y:S01]  /*0320*/  IMAD.WIDE R22, R7, 0x8, R22 ;  /* 0x0000000807167825 */ /* 0x000fe200078e0216 */
[----:B------:R-:W4:Y:S03]  /*0330*/  LDG.E.64 R12, desc[UR4][R28.64+0x8] ;  /* 0x000008041c0c7981 */ /* 0x000f26000c1e1b00 */
[----:B------:R-:W-:Y:S01]  /*0340*/  IMAD.WIDE R26, R3, 0x8, R28 ;  /* 0x00000008031a7825 */ /* 0x000fe200078e021c */
[----:B------:R-:W5:Y:S04]  /*0350*/  LDG.E.64 R14, desc[UR4][R22.64+0x8] ;  /* 0x00000804160e7981 */ /* 0x000f68000c1e1b00 */
[----:B------:R-:W4:Y:S04]  /*0360*/  LDG.E.64 R2, desc[UR4][R28.64+-0x8] ;  /* 0xfffff8041c027981 */ /* 0x000f28000c1e1b00 */
[----:B------:R-:W5:Y:S04]  /*0370*/  LDG.E.64 R16, desc[UR4][R26.64+-0x8] ;  /* 0xfffff8041a107981 */ /* 0x000f68000c1e1b00 */
[----:B------:R-:W5:Y:S04]  /*0380*/  LDG.E.64 R18, desc[UR4][R26.64] ;  /* 0x000000041a127981 */ /* 0x000f68000c1e1b00 */
[----:B------:R-:W5:Y:S04]  /*0390*/  LDG.E.64 R20, desc[UR4][R22.64+-0x8] ;  /* 0xfffff80416147981 */ /* 0x000f68000c1e1b00 */
[----:B------:R0:W5:Y:S04]  /*03a0*/  LDG.E.64 R24, desc[UR4][R26.64+0x8] ;  /* 0x000008041a187981 */ /* 0x000168000c1e1b00 */
[----:B------:R-:W5:Y:S04]  /*03b0*/  LDG.E.64 R6, desc[UR4][R28.64] ;  /* 0x000000041c067981 */ /* 0x000f68000c1e1b00 */
[----:B------:R-:W5:Y:S01]  /*03c0*/  LDG.E.64 R22, desc[UR4][R22.64] ;  /* 0x0000000416167981 */ /* 0x000f62000c1e1b00 */
[----:B------:R-:W1:Y:S01]  /*03d0*/  LDC.64 R8, c[0x0][0x3b0] ;  /* 0x0000ec00ff087b82 */ /* 0x000e620000000a00 */
[----:B--2---:R-:W-:-:S06]  /*03e0*/  IMAD.WIDE R10, R0, 0x8, R10 ;  /* 0x00000008000a7825 */ /* 0x004fcc00078e020a */
[----:B------:R-:W2:Y:S04]  /*03f0*/  LDG.E.64 R10, desc[UR4][R10.64] ;  /* 0x000000040a0a7981 */ /* 0x000ea8000c1e1b00 */
[----:B-1----:R-:W2:Y:S01]  /*0400*/  LDG.E.64 R8, desc[UR4][R8.64] ;  /* 0x0000000408087981 */ /* 0x002ea2000c1e1b00 */
[----:B0-----:R-:W-:Y:S01]  /*0410*/  IMAD.MOV.U32 R26, RZ, RZ, 0x1 ;  /* 0x00000001ff1a7424 */ /* 0x001fe200078e00ff */
[----:B------:R-:W-:Y:S01]  /*0420*/  UMOV UR6, 0x9999999a ;  /* 0x9999999a00067882 */ /* 0x000fe20000000000 */
[----:B------:R-:W-:Y:S01]  /*0430*/  UMOV UR7, 0x3fb99999 ;  /* 0x3fb9999900077882 */ /* 0x000fe20000000000 */
[----:B------:R-:W-:Y:S01]  /*0440*/  BSSY.RECONVERGENT B0, `(.L_x_0) ;  /* 0x000001d000007945 */ /* 0x000fe20003800200 */
[----:B---3--:R-:W-:-:S06]  /*0450*/  DMUL R4, R4, R4 ;  /* 0x0000000404047228 */ /* 0x008fcc0000000000 */
[----:B------:R-:W0:Y:S01]  /*0460*/  MUFU.RCP64H R27, R5 ;  /* 0x00000005001b7308 */ /* 0x000e220000001800 */
[----:B----4-:R-:W-:Y:S02]  /*0470*/  DADD R2, R2, R12 ;  /* 0x0000000002027229 */ /* 0x010fe4000000000c */
[----:B0-----:R-:W-:Y:S02]  /*0480*/  DFMA R12, -R4, R26, 1 ;  /* 0x3ff00000040c742b */ /* 0x001fe4000000011a */
[----:B-----5:R-:W-:-:S04]  /*0490*/  DADD R14, R14, R16 ;  /* 0x000000000e0e7229 */ /* 0x020fc80000000010 */
[----:B------:R-:W-:Y:S02]  /*04a0*/  DADD R2, R2, R18 ;  /* 0x0000000002027229 */ /* 0x000fe40000000012 */
[----:B------:R-:W-:Y:S02]  /*04b0*/  DFMA R12, R12, R12, R12 ;  /* 0x0000000c0c0c722b */ /* 0x000fe4000000000c */
[----:B------:R-:W-:-:S06]  /*04c0*/  DADD R14, R14, R20 ;  /* 0x000000000e0e7229 */ /* 0x000fcc0000000014 */
[----:B------:R-:W-:Y:S02]  /*04d0*/  DFMA R12, R26, R12, R26 ;  /* 0x0000000c1a0c722b */ /* 0x000fe4000000001a */
[----:B------:R-:W-:Y:S02]  /*04e0*/  DADD R14, R14, R24 ;  /* 0x000000000e0e7229 */ /* 0x000fe40000000018 */
[----:B------:R-:W-:-:S04]  /*04f0*/  DADD R2, R2, R22 ;  /* 0x0000000002027229 */ /* 0x000fc80000000016 */
[----:B------:R-:W-:-:S04]  /*0500*/  DFMA R16, -R4, R12, 1 ;  /* 0x3ff000000410742b */ /* 0x000fc8000000010c */
[----:B------:R-:W-:-:S04]  /*0510*/  DFMA R2, R14, 0.25, R2 ;  /* 0x3fd000000e02782b */ /* 0x000fc80000000002 */
[----:B------:R-:W-:-:S04]  /*0520*/  DFMA R16, R12, R16, R12 ;  /* 0x000000100c10722b */ /* 0x000fc8000000000c */
[----:B------:R-:W-:-:S08]  /*0530*/  DFMA R12, R6, -5, R2 ;  /* 0xc0140000060c782b */ /* 0x000fd00000000002 */
[----:B------:R-:W-:-:S08]  /*0540*/  DMUL R2, R12, R16 ;  /* 0x000000100c027228 */ /* 0x000fd00000000000 */
[----:B------:R-:W-:-:S08]  /*0550*/  DFMA R14, -R4, R2, R12 ;  /* 0x00000002040e722b */ /* 0x000fd0000000010c */
[----:B------:R-:W-:Y:S01]  /*0560*/  DFMA R2, R16, R14, R2 ;  /* 0x0000000e1002722b */ /* 0x000fe20000000002 */
[----:B------:R-:W-:Y:S01]  /*0570*/  FSETP.GEU.AND P1, PT, |R13|, 6.5827683646048100446e-37, PT ;  /* 0x036000000d00780b */ /* 0x000fe20003f2e200 */
[----:B------:R-:W-:-:S08]  /*0580*/  DADD R6, R6, R6 ;  /* 0x0000000006067229 */ /* 0x000fd00000000006 */
[----:B------:R-:W-:Y:S01]  /*0590*/  FFMA R14, RZ, R5, R3 ;  /* 0x00000005ff0e7223 */ /* 0x000fe20000000003 */
[----:B--2---:R-:W-:-:S04]  /*05a0*/  DMUL R8, R8, R8 ;  /* 0x0000000808087228 */ /* 0x004fc80000000000 */
[----:B------:R-:W-:Y:S01]  /*05b0*/  FSETP.GT.AND P0, PT, |R14|, 1.469367938527859385e-39, PT ;  /* 0x001000000e00780b */ /* 0x000fe20003f04200 */
[----:B------:R-:W-:-:S03]  /*05c0*/  DADD R10, R6, -R10 ;  /* 0x00000000060a7229 */ /* 0x000fc6000000080a */
[----:B------:R-:W-:-:S09]  /*05d0*/  DMUL R6, R8, UR6 ;  /* 0x0000000608067c28 */ /* 0x000fd20008000000 */
[----:B------:R-:W-:Y:S05]  /*05e0*/  @P0 BRA P1, `(.L_x_1) ;  /* 0x0000000000080947 */ /* 0x000fea0000800000 */
[----:B------:R-:W-:-:S07]  /*05f0*/  MOV R14, 0x610 ;  /* 0x00000610000e7802 */ /* 0x000fce0000000f00 */
[----:B------:R-:W-:Y:S05]  /*0600*/  CALL.REL.NOINC `($__internal_0_$__cuda_sm20_div_rn_f64_full) ;  /* 0x0000000000607944 */ /* 0x000fea0003c00000 */
.L_x_1:
[----:B------:R-:W-:Y:S05]  /*0610*/  BSYNC.RECONVERGENT B0 ;  /* 0x0000000000007941 */ /* 0x000fea0003800200 */
.L_x_0:
[----:B------:R-:W0:Y:S08]  /*0620*/  LDC.64 R8, c[0x0][0x3b8] ;  /* 0x0000ee00ff087b82 */ /* 0x000e300000000a00 */
[----:B------:R-:W1:Y:S01]  /*0630*/  LDC.64 R4, c[0x0][0x398] ;  /* 0x0000e600ff047b82 */ /* 0x000e620000000a00 */
[----:B0-----:R-:W2:Y:S01]  /*0640*/  LDG.E.64 R8, desc[UR4][R8.64] ;  /* 0x0000000408087981 */ /* 0x001ea2000c1e1b00 */
[----:B-1----:R-:W-:-:S06]  /*0650*/  IMAD.WIDE R4, R0, 0x8, R4 ;  /* 0x0000000800047825 */ /* 0x002fcc00078e0204 */
[----:B------:R-:W3:Y:S01]  /*0660*/  LDG.E.64 R4, desc[UR4][R4.64] ;  /* 0x0000000404047981 */ /* 0x000ee2000c1e1b00 */
[----:B------:R-:W-:Y:S02]  /*0670*/  IMAD.MOV.U32 R13, RZ, RZ, 0x3bbb989d ;  /* 0x3bbb989dff0d7424 */ /* 0x000fe400078e00ff */
[----:B------:R-:W-:Y:S01]  /*0680*/  IMAD.MOV.U32 R14, RZ, RZ, 0x437c0000 ;  /* 0x437c0000ff0e7424 */ /* 0x000fe200078e00ff */
[----:B--2---:R-:W0:Y:S02]  /*0690*/  F2F.F32.F64 R12, R8 ;  /* 0x00000008000c7310 */ /* 0x004e240000301000 */
[----:B0-----:R-:W-:-:S04]  /*06a0*/  FFMA.SAT R13, R12, -R13, 0.5 ;  /* 0x3f0000000c0d7423 */ /* 0x001fc8000000280d */
[----:B------:R-:W-:-:S04]  /*06b0*/  FFMA.RM R13, R13, R14, 12582913 ;  /* 0x4b4000010d0d7423 */ /* 0x000fc8000000400e */
[C---:B------:R-:W-:Y:S01]  /*06c0*/  FADD R15, R13.reuse, -12583039 ;  /* 0xcb40007f0d0f7421 */ /* 0x040fe20000000000 */
[----:B------:R-:W-:-:S03]  /*06d0*/  IMAD.SHL.U32 R13, R13, 0x800000, RZ ;  /* 0x008000000d0d7824 */ /* 0x000fc600078e00ff */
[----:B------:R-:W-:-:S04]  /*06e0*/  FFMA R15, R12, -1.4426950216293334961, -R15 ;  /* 0xbfb8aa3b0c0f7823 */ /* 0x000fc8000000080f */
[----:B------:R-:W-:-:S04]  /*06f0*/  FFMA R15, R12, -1.925963033500011079e-08, R15 ;  /* 0xb2a570600c0f7823 */ /* 0x000fc8000000000f */
[----:B------:R-:W0:Y:S02]  /*0700*/  MUFU.EX2 R12, R15 ;  /* 0x0000000f000c7308 */ /* 0x000e240000000800 */
[----:B0-----:R-:W-:Y:S02]  /*0710*/  FMUL R14, R13, R12 ;  /* 0x0000000c0d0e7220 */ /* 0x001fe40000400000 */
[----:B------:R-:W0:Y:S04]  /*0720*/  LDC.64 R12, c[0x0][0x380] ;  /* 0x0000e000ff0c7b82 */ /* 0x000e280000000a00 */
[----:B------:R-:W3:Y:S02]  /*0730*/  F2F.F64.F32 R8, R14 ;  /* 0x0000000e00087310 */ /* 0x000ee40000201800 */
[----:B---3--:R-:W-:Y:S01]  /*0740*/  DFMA R4, -R4, R8, R2 ;  /* 0x000000080404722b */ /* 0x008fe20000000102 */
[----:B0-----:R-:W-:-:S07]  /*0750*/  IMAD.WIDE R12, R0, 0x8, R12 ;  /* 0x00000008000c7825 */ /* 0x001fce00078e020c */
[----:B------:R-:W-:-:S07]  /*0760*/  DFMA R4, R6, R4, R10 ;  /* 0x000000040604722b */ /* 0x000fce000000000a */
[----:B------:R-:W-:Y:S01]  /*0770*/  STG.E.64 desc[UR4][R12.64], R4 ;  /* 0x000000040c007986 */ /* 0x000fe2000c101b04 */
[----:B------:R-:W-:Y:S05]  /*0780*/  EXIT ;  /* 0x000000000000794d */ /* 0x000fea0003800000 */
        .weak           $__internal_0_$__cuda_sm20_div_rn_f64_full
        .type           $__internal_0_$__cuda_sm20_div_rn_f64_full,@function
        .size           $__internal_0_$__cuda_sm20_div_rn_f64_full,(.L_x_8 - $__internal_0_$__cuda_sm20_div_rn_f64_full)
$__internal_0_$__cuda_sm20_div_rn_f64_full:
[C---:B------:R-:W-:Y:S01]  /*0790*/  FSETP.GEU.AND P0, PT, |R5|.reuse, 1.469367938527859385e-39, PT ;  /* 0x001000000500780b */ /* 0x040fe20003f0e200 */
[----:B------:R-:W-:Y:S01]  /*07a0*/  IMAD.MOV.U32 R9, RZ, RZ, R13 ;  /* 0x000000ffff097224 */ /* 0x000fe200078e000d */
[C---:B------:R-:W-:Y:S01]  /*07b0*/  LOP3.LUT R2, R5.reuse, 0x800fffff, RZ, 0xc0, !PT ;  /* 0x800fffff05027812 */ /* 0x040fe200078ec0ff */
[----:B------:R-:W-:Y:S01]  /*07c0*/  IMAD.MOV.U32 R18, RZ, RZ, 0x1 ;  /* 0x00000001ff127424 */ /* 0x000fe200078e00ff */
[----:B------:R-:W-:Y:S01]  /*07d0*/  LOP3.LUT R22, R5, 0x7ff00000, RZ, 0xc0, !PT ;  /* 0x7ff0000005167812 */ /* 0x000fe200078ec0ff */
[----:B------:R-:W-:Y:S01]  /*07e0*/  IMAD.MOV.U32 R8, RZ, RZ, R12 ;  /* 0x000000ffff087224 */ /* 0x000fe200078e000c */
[----:B------:R-:W-:Y:S01]  /*07f0*/  LOP3.LUT R3, R2, 0x3ff00000, RZ, 0xfc, !PT ;  /* 0x3ff0000002037812 */ /* 0x000fe200078efcff */
[----:B------:R-:W-:Y:S01]  /*0800*/  BSSY.RECONVERGENT B1, `(.L_x_2) ;  /* 0x0000053000017945 */ /* 0x000fe20003800200 */
[----:B------:R-:W-:Y:S02]  /*0810*/  MOV R2, R4 ;  /* 0x0000000400027202 */ /* 0x000fe40000000f00 */
[----:B------:R-:W-:-:S02]  /*0820*/  FSETP.GEU.AND P2, PT, |R9|, 1.469367938527859385e-39, PT ;  /* 0x001000000900780b */ /* 0x000fc40003f4e200 */
[----:B------:R-:W-:Y:S01]  /*0830*/  LOP3.LUT R15, R9, 0x7ff00000, RZ, 0xc0, !PT ;  /* 0x7ff00000090f7812 */ /* 0x000fe200078ec0ff */
[----:B------:R-:W-:-:S03]  /*0840*/  @!P0 DMUL R2, R4, 8.98846567431157953865e+307 ;  /* 0x7fe0000004028828 */ /* 0x000fc60000000000 */
[----:B------:R-:W-:-:S03]  /*0850*/  ISETP.GE.U32.AND P1, PT, R15, R22, PT ;  /* 0x000000160f00720c */ /* 0x000fc60003f26070 */
[----:B------:R-:W0:Y:S04]  /*0860*/  MUFU.RCP64H R19, R3 ;  /* 0x0000000300137308 */ /* 0x000e280000001800 */
[----:B------:R-:W-:Y:S01]  /*0870*/  @!P2 LOP3.LUT R16, R5, 0x7ff00000, RZ, 0xc0, !PT ;  /* 0x7ff000000510a812 */ /* 0x000fe200078ec0ff */
[----:B------:R-:W-:-:S03]  /*0880*/  @!P2 IMAD.MOV.U32 R24, RZ, RZ, RZ ;  /* 0x000000ffff18a224 */ /* 0x000fc600078e00ff */
[----:B------:R-:W-:Y:S01]  /*0890*/  @!P2 ISETP.GE.U32.AND P3, PT, R15, R16, PT ;  /* 0x000000100f00a20c */ /* 0x000fe20003f66070 */
[----:B------:R-:W-:-:S05]  /*08a0*/  IMAD.MOV.U32 R16, RZ, RZ, 0x1ca00000 ;  /* 0x1ca00000ff107424 */ /* 0x000fca00078e00ff */
[----:B------:R-:W-:Y:S01]  /*08b0*/  @!P2 SEL R17, R16, 0x63400000, !P3 ;  /* 0x634000001011a807 */ /* 0x000fe20005800000 */
[----:B0-----:R-:W-:-:S03]  /*08c0*/  DFMA R12, R18, -R2, 1 ;  /* 0x3ff00000120c742b */ /* 0x001fc60000000802 */
[----:B------:R-:W-:-:S04]  /*08d0*/  @!P2 LOP3.LUT R17, R17, 0x80000000, R9, 0xf8, !PT ;  /* 0x800000001111a812 */ /* 0x000fc800078ef809 */
[----:B------:R-:W-:Y:S01]  /*08e0*/  @!P2 LOP3.LUT R25, R17, 0x100000, RZ, 0xfc, !PT ;  /* 0x001000001119a812 */ /* 0x000fe200078efcff */
[----:B------:R-:W-:-:S08]  /*08f0*/  DFMA R12, R12, R12, R12 ;  /* 0x0000000c0c0c722b */ /* 0x000fd0000000000c */
[----:B------:R-:W-:Y:S01]  /*0900*/  DFMA R18, R18, R12, R18 ;  /* 0x0000000c1212722b */ /* 0x000fe20000000012 */
[----:B------:R-:W-:Y:S01]  /*0910*/  SEL R13, R16, 0x63400000, !P1 ;  /* 0x63400000100d7807 */ /* 0x000fe20004800000 */
[----:B------:R-:W-:-:S03]  /*0920*/  IMAD.MOV.U32 R12, RZ, RZ, R8 ;  /* 0x000000ffff0c7224 */ /* 0x000fc600078e0008 */
[----:B------:R-:W-:-:S03]  /*0930*/  LOP3.LUT R13, R13, 0x800fffff, R9, 0xf8, !PT ;  /* 0x800fffff0d0d7812 */ /* 0x000fc600078ef809 */
[----:B------:R-:W-:-:S03]  /*0940*/  DFMA R20, R18, -R2, 1 ;  /* 0x3ff000001214742b */ /* 0x000fc60000000802 */
[----:B------:R-:W-:Y:S01]  /*0950*/  @!P2 DFMA R12, R12, 2, -R24 ;  /* 0x400000000c0ca82b */ /* 0x000fe20000000818 */
[----:B------:R-:W-:Y:S01]  /*0960*/  MOV R24, R15 ;  /* 0x0000000f00187202 */ /* 0x000fe20000000f00 */
[----:B------:R-:W-:-:S03]  /*0970*/  IMAD.MOV.U32 R25, RZ, RZ, R22 ;  /* 0x000000ffff197224 */ /* 0x000fc600078e0016 */
[----:B------:R-:W-:Y:S01]  /*0980*/  DFMA R18, R18, R20, R18 ;  /* 0x000000141212722b */ /* 0x000fe20000000012 */
[----:B------:R-:W-:-:S04]  /*0990*/  @!P0 LOP3.LUT R25, R3, 0x7ff00000, RZ, 0xc0, !PT ;  /* 0x7ff0000003198812 */ /* 0x000fc800078ec0ff */
[----:B------:R-:W-:-:S03]  /*09a0*/  @!P2 LOP3.LUT R24, R13, 0x7ff00000, RZ, 0xc0, !PT ;  /* 0x7ff000000d18a812 */ /* 0x000fc600078ec0ff */
[----:B------:R-:W-:Y:S02]  /*09b0*/  DMUL R20, R18, R12 ;  /* 0x0000000c12147228 */ /* 0x000fe40000000000 */
[----:B------:R-:W-:-:S05]  /*09c0*/  VIADD R17, R24, 0xffffffff ;  /* 0xffffffff18117836 */ /* 0x000fca0000000000 */
[----:B------:R-:W-:Y:S01]  /*09d0*/  ISETP.GT.U32.AND P0, PT, R17, 0x7feffffe, PT ;  /* 0x7feffffe1100780c */ /* 0x000fe20003f04070 */
[----:B------:R-:W-:Y:S01]  /*09e0*/  VIADD R17, R25, 0xffffffff ;  /* 0xffffffff19117836 */ /* 0x000fe20000000000 */
[----:B------:R-:W-:-:S04]  /*09f0*/  DFMA R22, R20, -R2, R12 ;  /* 0x800000021416722b */ /* 0x000fc8000000000c */
[----:B------:R-:W-:-:S04]  /*0a00*/  ISETP.GT.U32.OR P0, PT, R17, 0x7feffffe, P0 ;  /* 0x7feffffe1100780c */ /* 0x000fc80000704470 */
[----:B------:R-:W-:-:S09]  /*0a10*/  DFMA R18, R18, R22, R20 ;  /* 0x000000161212722b */ /* 0x000fd20000000014 */
[----:B------:R-:W-:Y:S05]  /*0a20*/  @P0 BRA `(.L_x_3) ;  /* 0x00000000006c0947 */ /* 0x000fea0003800000 */
[----:B------:R-:W-:-:S04]  /*0a30*/  LOP3.LUT R20, R5, 0x7ff00000, RZ, 0xc0, !PT ;  /* 0x7ff0000005147812 */ /* 0x000fc800078ec0ff */
[CC--:B------:R-:W-:Y:S02]  /*0a40*/  VIADDMNMX R8, R15.reuse, -R20.reuse, 0xb9600000, !PT ;  /* 0xb96000000f087446 */ /* 0x0c0fe40007800914 */
[----:B------:R-:W-:Y:S01]  /*0a50*/  ISETP.GE.U32.AND P0, PT, R15, R20, PT ;  /* 0x000000140f00720c */ /* 0x000fe20003f06070 */
[----:B------:R-:W-:Y:S01]  /*0a60*/  IMAD.MOV.U32 R20, RZ, RZ, RZ ;  /* 0x000000ffff147224 */ /* 0x000fe200078e00ff */
[----:B------:R-:W-:Y:S02]  /*0a70*/  VIMNMX R8, PT, PT, R8, 0x46a00000, PT ;  /* 0x46a0000008087848 */ /* 0x000fe40003fe0100 */
[----:B------:R-:W-:-:S05]  /*0a80*/  SEL R9, R16, 0x63400000, !P0 ;  /* 0x6340000010097807 */ /* 0x000fca0004000000 */
[----:B------:R-:W-:-:S04]  /*0a90*/  IMAD.IADD R8, R8, 0x1, -R9 ;  /* 0x0000000108087824 */ /* 0x000fc800078e0a09 */
[----:B------:R-:W-:-:S06]  /*0aa0*/  VIADD R21, R8, 0x7fe00000 ;  /* 0x7fe0000008157836 */ /* 0x000fcc0000000000 */
[----:B------:R-:W-:-:S10]  /*0ab0*/  DMUL R16, R18, R20 ;  /* 0x0000001412107228 */ /* 0x000fd40000000000 */
[----:B------:R-:W-:-:S13]  /*0ac0*/  FSETP.GTU.AND P0, PT, |R17|, 1.469367938527859385e-39, PT ;  /* 0x001000001100780b */ /* 0x000fda0003f0c200 */
[----:B------:R-:W-:Y:S05]  /*0ad0*/  @P0 BRA `(.L_x_4) ;  /* 0x0000000000940947 */ /* 0x000fea0003800000 */
[----:B------:R-:W-:Y:S01]  /*0ae0*/  DFMA R2, R18, -R2, R12 ;  /* 0x800000021202722b */ /* 0x000fe2000000000c */
[----:B------:R-:W-:-:S09]  /*0af0*/  MOV R20, RZ ;  /* 0x000000ff00147202 */ /* 0x000fd20000000f00 */
[C---:B------:R-:W-:Y:S02]  /*0b00*/  FSETP.NEU.AND P0, PT, R3.reuse, RZ, PT ;  /* 0x000000ff0300720b */ /* 0x040fe40003f0d000 */
[----:B------:R-:W-:-:S04]  /*0b10*/  LOP3.LUT R5, R3, 0x80000000, R5, 0x48, !PT ;  /* 0x8000000003057812 */ /* 0x000fc800078e4805 */
[----:B------:R-:W-:-:S07]  /*0b20*/  LOP3.LUT R21, R5, R21, RZ, 0xfc, !PT ;  /* 0x0000001505157212 */ /* 0x000fce00078efcff */
[----:B------:R-:W-:Y:S05]  /*0b30*/  @!P0 BRA `(.L_x_4) ;  /* 0x00000000007c8947 */ /* 0x000fea0003800000 */
[----:B------:R-:W-:Y:S02]  /*0b40*/  IMAD.MOV R3, RZ, RZ, -R8 ;  /* 0x000000ffff037224 */ /* 0x000fe400078e0a08 */
[----:B------:R-:W-:-:S06]  /*0b50*/  IMAD.MOV.U32 R2, RZ, RZ, RZ ;  /* 0x000000ffff027224 */ /* 0x000fcc00078e00ff */
[----:B------:R-:W-:Y:S02]  /*0b60*/  DFMA R2, R16, -R2, R18 ;  /* 0x800000021002722b */ /* 0x000fe40000000012 */
[----:B------:R-:W-:-:S04]  /*0b70*/  DMUL.RP R18, R18, R20 ;  /* 0x0000001412127228 */ /* 0x000fc80000008000 */
[----:B------:R-:W-:-:S04]  /*0b80*/  IADD3 R2, PT, PT, -R8, -0x43300000, RZ ;  /* 0xbcd0000008027810 */ /* 0x000fc80007ffe1ff */
[----:B------:R-:W-:Y:S02]  /*0b90*/  FSETP.NEU.AND P0, PT, |R3|, R2, PT ;  /* 0x000000020300720b */ /* 0x000fe40003f0d200 */
[----:B------:R-:W-:Y:S02]  /*0ba0*/  LOP3.LUT R5, R19, R5, RZ, 0x3c, !PT ;  /* 0x0000000513057212 */ /* 0x000fe400078e3cff */
[----:B------:R-:W-:Y:S02]  /*0bb0*/  FSEL R16, R18, R16, !P0 ;  /* 0x0000001012107208 */ /* 0x000fe40004000000 */
[----:B------:R-:W-:Y:S01]  /*0bc0*/  FSEL R17, R5, R17, !P0 ;  /* 0x0000001105117208 */ /* 0x000fe20004000000 */
[----:B------:R-:W-:Y:S06]  /*0bd0*/  BRA `(.L_x_4) ;  /* 0x0000000000547947 */ /* 0x000fec0003800000 */
.L_x_3:
[----:B------:R-:W-:-:S14]  /*0be0*/  DSETP.NAN.AND P0, PT, R8, R8, PT ;  /* 0x000000080800722a */ /* 0x000fdc0003f08000 */
[----:B------:R-:W-:Y:S05]  /*0bf0*/  @P0 BRA `(.L_x_5) ;  /* 0x0000000000440947 */ /* 0x000fea0003800000 */
[----:B------:R-:W-:-:S14]  /*0c00*/  DSETP.NAN.AND P0, PT, R4, R4, PT ;  /* 0x000000040400722a */ /* 0x000fdc0003f08000 */
[----:B------:R-:W-:Y:S05]  /*0c10*/  @P0 BRA `(.L_x_6) ;  /* 0x0000000000300947 */ /* 0x000fea0003800000 */
[----:B------:R-:W-:Y:S01]  /*0c20*/  ISETP.NE.AND P0, PT, R24, R25, PT ;  /* 0x000000191800720c */ /* 0x000fe20003f05270 */
[----:B------:R-:W-:Y:S02]  /*0c30*/  IMAD.MOV.U32 R16, RZ, RZ, 0x0 ;  /* 0x00000000ff107424 */ /* 0x000fe400078e00ff */
[----:B------:R-:W-:-:S10]  /*0c40*/  IMAD.MOV.U32 R17, RZ, RZ, -0x80000 ;  /* 0xfff80000ff117424 */ /* 0x000fd400078e00ff */
[----:B------:R-:W-:Y:S05]  /*0c50*/  @!P0 BRA `(.L_x_4) ;  /* 0x0000000000348947 */ /* 0x000fea0003800000 */
[----:B------:R-:W-:Y:S02]  /*0c60*/  ISETP.NE.AND P0, PT, R24, 0x7ff00000, PT ;  /* 0x7ff000001800780c */ /* 0x000fe40003f05270 */
[----:B------:R-:W-:Y:S02]  /*0c70*/  LOP3.LUT R17, R9, 0x80000000, R5, 0x48, !PT ;  /* 0x8000000009117812 */ /* 0x000fe400078e4805 */
[----:B------:R-:W-:-:S13]  /*0c80*/  ISETP.EQ.OR P0, PT, R25, RZ, !P0 ;  /* 0x000000ff1900720c */ /* 0x000fda0004702670 */
[----:B------:R-:W-:Y:S01]  /*0c90*/  @P0 LOP3.LUT R2, R17, 0x7ff00000, RZ, 0xfc, !PT ;  /* 0x7ff0000011020812 */ /* 0x000fe200078efcff */
[----:B------:R-:W-:Y:S02]  /*0ca0*/  @!P0 IMAD.MOV.U32 R16, RZ, RZ, RZ ;  /* 0x000000ffff108224 */ /* 0x000fe400078e00ff */
[----:B------:R-:W-:Y:S01]  /*0cb0*/  @P0 IMAD.MOV.U32 R16, RZ, RZ, RZ ;  /* 0x000000ffff100224 */ /* 0x000fe200078e00ff */
[----:B------:R-:W-:Y:S01]  /*0cc0*/  @P0 MOV R17, R2 ;  /* 0x0000000200110202 */ /* 0x000fe20000000f00 */
[----:B------:R-:W-:Y:S06]  /*0cd0*/  BRA `(.L_x_4) ;  /* 0x0000000000147947 */ /* 0x000fec0003800000 */
.L_x_6:
[----:B------:R-:W-:Y:S01]  /*0ce0*/  LOP3.LUT R17, R5, 0x80000, RZ, 0xfc, !PT ;  /* 0x0008000005117812 */ /* 0x000fe200078efcff */
[----:B------:R-:W-:Y:S01]  /*0cf0*/  IMAD.MOV.U32 R16, RZ, RZ, R4 ;  /* 0x000000ffff107224 */ /* 0x000fe200078e0004 */
[----:B------:R-:W-:Y:S06]  /*0d00*/  BRA `(.L_x_4) ;  /* 0x0000000000087947 */ /* 0x000fec0003800000 */
.L_x_5:
[----:B------:R-:W-:Y:S01]  /*0d10*/  LOP3.LUT R17, R9, 0x80000, RZ, 0xfc, !PT ;  /* 0x0008000009117812 */ /* 0x000fe200078efcff */
[----:B------:R-:W-:-:S07]  /*0d20*/  IMAD.MOV.U32 R16, RZ, RZ, R8 ;  /* 0x000000ffff107224 */ /* 0x000fce00078e0008 */
.L_x_4:
[----:B------:R-:W-:Y:S05]  /*0d30*/  BSYNC.RECONVERGENT B1 ;  /* 0x0000000000017941 */ /* 0x000fea0003800200 */
.L_x_2:
[----:B------:R-:W-:Y:S02]  /*0d40*/  IMAD.MOV.U32 R15, RZ, RZ, 0x0 ;  /* 0x00000000ff0f7424 */ /* 0x000fe400078e00ff */
[----:B------:R-:W-:Y:S02]  /*0d50*/  IMAD.MOV.U32 R2, RZ, RZ, R16 ;  /* 0x000000ffff027224 */ /* 0x000fe400078e0010 */
[----:B------:R-:W-:Y:S01]  /*0d60*/  IMAD.MOV.U32 R3, RZ, RZ, R17 ;  /* 0x000000ffff037224 */ /* 0x000fe200078e0011 */
[----:B------:R-:W-:Y:S06]  /*0d70*/  RET.REL.NODEC R14 `(_Z10evolve_gpuPdS_S_S_PiS_S_S_) ;  /* 0xfffffff00ea07950 */ /* 0x000fec0003c3ffff */
.L_x_7:
[----:B------:R-:W-:-:S00]  /*0d80*/  BRA `(.L_x_7) ;  /* 0xfffffffc00fc7947 */ /* 0x000fc0000383ffff */
[----:B------:R-:W-:-:S00]  /*0d90*/  NOP ;  /* 0x0000000000007918 */ /* 0x000fc00000000000 */
        /* <DEDUP_REMOVED lines=14> */
.L_x_8:


//--------------------- .nv.shared.reserved.0     --------------------------
	.section	.nv.shared.reserved.0,"aw",@nobits
	.weak		__nv_reservedSMEM_offset_0_alias
	.size		__nv_reservedSMEM_offset_0_alias, 0, 64
	.other		__nv_reservedSMEM_offset_0_alias,@"STO_CUDA_RESERVED_SHARED STV_DEFAULT"
__nv_reservedSMEM_offset_0_alias:
	.zero		0
	.zero		64


//--------------------- .nv.constant0._Z10evolve_gpuPdS_S_S_PiS_S_S_ --------------------------
	.section	.nv.constant0._Z10evolve_gpuPdS_S_S_PiS_S_S_,"a",@progbits
	.sectionflags	@""
	.align	4
.nv.constant0._Z10evolve_gpuPdS_S_S_PiS_S_S_:
	.zero		960


//--------------------- SYMBOLS --------------------------

	.type		.nv.reservedSmem.offset0,@object
	.size		.nv.reservedSmem.offset0,0x4
